	.headerflags	@"EF_CUDA_TEXMODE_UNIFIED EF_CUDA_64BIT_ADDRESS EF_CUDA_ACCELERATORS EF_CUDA_SM90 EF_CUDA_VIRTUAL_SM(EF_CUDA_SM90)"
	.elftype	@"ET_EXEC"


//--------------------- .nv.info                  --------------------------
	.section	.nv.info,"",@"SHT_CUDA_INFO"
	.align	4


	//----- nvinfo : EIATTR_REGCOUNT
	.align		4
        /*0000*/ 	.byte	0x04, 0x2f
        /*0002*/ 	.short	(.L_3 - .L_2)
	.align		4
.L_2:
        /*0004*/ 	.word	index@(triton_poi_fused__native_batch_norm_legit_no_training_hardtanh_9)
        /*0008*/ 	.word	0x00000016


	//----- nvinfo : EIATTR_FRAME_SIZE
	.align		4
.L_3:
        /*000c*/ 	.byte	0x04, 0x11
        /*000e*/ 	.short	(.L_5 - .L_4)
	.align		4
.L_4:
        /*0010*/ 	.word	index@(triton_poi_fused__native_batch_norm_legit_no_training_hardtanh_9)
        /*0014*/ 	.word	0x00000000


	//----- nvinfo : EIATTR_MIN_STACK_SIZE
	.align		4
.L_5:
        /*0018*/ 	.byte	0x04, 0x12
        /*001a*/ 	.short	(.L_7 - .L_6)
	.align		4
.L_6:
        /*001c*/ 	.word	index@(triton_poi_fused__native_batch_norm_legit_no_training_hardtanh_9)
        /*0020*/ 	.word	0x00000000
.L_7:


//--------------------- .nv.info.triton_poi_fused__native_batch_norm_legit_no_training_hardtanh_9 --------------------------
	.section	.nv.info.triton_poi_fused__native_batch_norm_legit_no_training_hardtanh_9,"",@"SHT_CUDA_INFO"
	.sectionflags	@""
	.align	4


	//----- nvinfo : EIATTR_CUDA_API_VERSION
	.align		4
        /*0000*/ 	.byte	0x04, 0x37
        /*0002*/ 	.short	(.L_9 - .L_8)
.L_8:
        /*0004*/ 	.word	0x00000080


	//----- nvinfo : EIATTR_KPARAM_INFO
	.align		4
.L_9:
        /*0008*/ 	.byte	0x04, 0x17
        /*000a*/ 	.short	(.L_11 - .L_10)
.L_10:
        /*000c*/ 	.word	0x00000000
        /*0010*/ 	.short	0x0006
        /*0012*/ 	.short	0x0030
        /*0014*/ 	.byte	0x00, 0xf4, 0x21, 0x00


	//----- nvinfo : EIATTR_KPARAM_INFO
	.align		4
.L_11:
        /*0018*/ 	.byte	0x04, 0x17
        /*001a*/ 	.short	(.L_13 - .L_12)
.L_12:
        /*001c*/ 	.word	0x00000000
        /*0020*/ 	.short	0x0005
        /*0022*/ 	.short	0x0028
        /*0024*/ 	.byte	0x00, 0xf0, 0x11, 0x00


	//----- nvinfo : EIATTR_KPARAM_INFO
	.align		4
.L_13:
        /*0028*/ 	.byte	0x04, 0x17
        /*002a*/ 	.short	(.L_15 - .L_14)
.L_14:
        /*002c*/ 	.word	0x00000000
        /*0030*/ 	.short	0x0004
        /*0032*/ 	.short	0x0020
        /*0034*/ 	.byte	0x00, 0xf4, 0x21, 0x00


	//----- nvinfo : EIATTR_KPARAM_INFO
	.align		4
.L_15:
        /*0038*/ 	.byte	0x04, 0x17
        /*003a*/ 	.short	(.L_17 - .L_16)
.L_16:
        /*003c*/ 	.word	0x00000000
        /*0040*/ 	.short	0x0003
        /*0042*/ 	.short	0x0018
        /*0044*/ 	.byte	0x00, 0xf4, 0x21, 0x00


	//----- nvinfo : EIATTR_KPARAM_INFO
	.align		4
.L_17:
        /*0048*/ 	.byte	0x04, 0x17
        /*004a*/ 	.short	(.L_19 - .L_18)
.L_18:
        /*004c*/ 	.word	0x00000000
        /*0050*/ 	.short	0x0002
        /*0052*/ 	.short	0x0010
        /*0054*/ 	.byte	0x00, 0xf4, 0x21, 0x00


	//----- nvinfo : EIATTR_KPARAM_INFO
	.align		4
.L_19:
        /*0058*/ 	.byte	0x04, 0x17
        /*005a*/ 	.short	(.L_21 - .L_20)
.L_20:
        /*005c*/ 	.word	0x00000000
        /*0060*/ 	.short	0x0001
        /*0062*/ 	.short	0x0008
        /*0064*/ 	.byte	0x00, 0xf4, 0x21, 0x00


	//----- nvinfo : EIATTR_KPARAM_INFO
	.align		4
.L_21:
        /*0068*/ 	.byte	0x04, 0x17
        /*006a*/ 	.short	(.L_23 - .L_22)
.L_22:
        /*006c*/ 	.word	0x00000000
        /*0070*/ 	.short	0x0000
        /*0072*/ 	.short	0x0000
        /*0074*/ 	.byte	0x00, 0xf4, 0x21, 0x00


	//----- nvinfo : EIATTR_SPARSE_MMA_MASK
	.align		4
.L_23:
        /*0078*/ 	.byte	0x03, 0x50
        /*007a*/ 	.short	0x0000


	//----- nvinfo : EIATTR_MAXREG_COUNT
	.align		4
        /*007c*/ 	.byte	0x03, 0x1b
        /*007e*/ 	.short	0x00ff


	//----- nvinfo : EIATTR_EXIT_INSTR_OFFSETS
	.align		4
        /*0080*/ 	.byte	0x04, 0x1c
        /*0082*/ 	.short	(.L_25 - .L_24)


	//   ....[0]....
.L_24:
        /*0084*/ 	.word	0x000004e0


	//   ....[1]....
        /*0088*/ 	.word	0x00000500


	//----- nvinfo : EIATTR_REQNTID
	.align		4
.L_25:
        /*008c*/ 	.byte	0x04, 0x10
        /*008e*/ 	.short	(.L_27 - .L_26)
.L_26:
        /*0090*/ 	.word	0x00000100
        /*0094*/ 	.word	0x00000001
        /*0098*/ 	.word	0x00000001


	//----- nvinfo : EIATTR_CBANK_PARAM_SIZE
	.align		4
.L_27:
        /*009c*/ 	.byte	0x03, 0x19
        /*009e*/ 	.short	0x0038


	//----- nvinfo : EIATTR_PARAM_CBANK
	.align		4
        /*00a0*/ 	.byte	0x04, 0x0a
        /*00a2*/ 	.short	(.L_29 - .L_28)
	.align		4
.L_28:
        /*00a4*/ 	.word	index@(.nv.constant0.triton_poi_fused__native_batch_norm_legit_no_training_hardtanh_9)
        /*00a8*/ 	.short	0x0210
        /*00aa*/ 	.short	0x0038


	//----- nvinfo : EIATTR_SW_WAR
	.align		4
.L_29:
        /*00ac*/ 	.byte	0x04, 0x36
        /*00ae*/ 	.short	(.L_31 - .L_30)
.L_30:
        /*00b0*/ 	.word	0x00000008
.L_31:


//--------------------- .nv.callgraph             --------------------------
	.section	.nv.callgraph,"",@"SHT_CUDA_CALLGRAPH"
	.align	4
	.sectionentsize	8
	.align		4
        /*0000*/ 	.word	0x00000000
	.align		4
        /*0004*/ 	.word	0xffffffff
	.align		4
        /*0008*/ 	.word	0x00000000
	.align		4
        /*000c*/ 	.word	0xfffffffe
	.align		4
        /*0010*/ 	.word	0x00000000
	.align		4
        /*0014*/ 	.word	0xfffffffd
	.align		4
        /*0018*/ 	.word	0x00000000
	.align		4
        /*001c*/ 	.word	0xfffffffc


//--------------------- .nv.constant4             --------------------------
	.section	.nv.constant4,"a",@progbits
	.align	8
	.align		8
.nv.constant4:
        /*0000*/ 	.dword	_$_str
	.align		8
        /*0008*/ 	.dword	_$_str_$_2


//--------------------- .text.triton_poi_fused__native_batch_norm_legit_no_training_hardtanh_9 --------------------------
	.section	.text.triton_poi_fused__native_batch_norm_legit_no_training_hardtanh_9,"ax",@progbits
	.align	128
        .global         triton_poi_fused__native_batch_norm_legit_no_training_hardtanh_9
        .type           triton_poi_fused__native_batch_norm_legit_no_training_hardtanh_9,@function
        .size           triton_poi_fused__native_batch_norm_legit_no_training_hardtanh_9,(.L_x_1 - triton_poi_fused__native_batch_norm_legit_no_training_hardtanh_9)
        .other          triton_poi_fused__native_batch_norm_legit_no_training_hardtanh_9,@"STO_CUDA_ENTRY STV_DEFAULT"
triton_poi_fused__native_batch_norm_legit_no_training_hardtanh_9:
.text.triton_poi_fused__native_batch_norm_legit_no_training_hardtanh_9:
[----:B------:R-:W0:Y:S01]  /*0000*/  LDC R1, c[0x0][0x28] ;  /* 0x00000a00ff017b82 */ /* 0x000e220000000800 */
[----:B------:R-:W1:Y:S07]  /*0010*/  S2R R0, SR_TID.X ;  /* 0x0000000000007919 */ /* 0x000e6e0000002100 */
[----:B------:R-:W2:Y:S01]  /*0020*/  LDC.64 R8, c[0x0][0x220] ;  /* 0x00008800ff087b82 */ /* 0x000ea20000000a00 */
[----:B------:R-:W-:Y:S01]  /*0030*/  UMOV UR4, 0xf0 ;  /* 0x000000f000047882 */ /* 0x000fe20000000000 */
[----:B------:R-:W3:Y:S01]  /*0040*/  S2R R11, SR_CTAID.X ;  /* 0x00000000000b7919 */ /* 0x000ee20000002500 */
[----:B------:R-:W-:Y:S01]  /*0050*/  USHF.R.U32 UR8, UR4, 0x4, URZ ;  /* 0x0000000404087899 */ /* 0x000fe2000800163f */
[----:B------:R-:W-:-:S03]  /*0060*/  UMOV UR9, 0x140 ;  /* 0x0000014000097882 */ /* 0x000fc60000000000 */
[----:B------:R-:W-:-:S04]  /*0070*/  ULOP3.LUT UR9, UR9, 0xf, UR8, 0xf8, !UPT ;  /* 0x0000000f09097892 */ /* 0x000fc8000f8ef808 */
[----:B------:R-:W-:Y:S01]  /*0080*/  USHF.L.U32 UR9, UR9, 0x14, URZ ;  /* 0x0000001409097899 */ /* 0x000fe2000800063f */
[----:B------:R-:W-:Y:S01]  /*0090*/  UMOV UR8, URZ ;  /* 0x0000003f00087c82 */ /* 0x000fe20008000000 */
[----:B------:R-:W4:Y:S08]  /*00a0*/  LDC.64 R14, c[0x0][0x218] ;  /* 0x00008600ff0e7b82 */ /* 0x000f300000000a00 */
[----:B------:R-:W5:Y:S08]  /*00b0*/  LDC.64 R16, c[0x0][0x228] ;  /* 0x00008a00ff107b82 */ /* 0x000f700000000a00 */
[----:B------:R-:W0:Y:S01]  /*00c0*/  LDC.64 R18, c[0x0][0x230] ;  /* 0x00008c00ff127b82 */ /* 0x000e220000000a00 */
[----:B-1----:R-:W-:-:S07]  /*00d0*/  SHF.L.U32 R0, R0, 0x1, RZ ;  /* 0x0000000100007819 */ /* 0x002fce00000006ff */
[----:B------:R-:W1:Y:S01]  /*00e0*/  LDC.64 R6, c[0x0][0x210] ;  /* 0x00008400ff067b82 */ /* 0x000e620000000a00 */
[----:B------:R-:W-:-:S04]  /*00f0*/  LOP3.LUT R0, R0, 0x1fe, RZ, 0xc0, !PT ;  /* 0x000001fe00007812 */ /* 0x000fc800078ec0ff */
[----:B---3--:R-:W-:-:S04]  /*0100*/  LEA R11, R11, R0, 0x9 ;  /* 0x000000000b0b7211 */ /* 0x008fc800078e48ff */
[C---:B------:R-:W-:Y:S01]  /*0110*/  ISETP.GE.AND P0, PT, R11.reuse, 0x1b900, PT ;  /* 0x0001b9000b00780c */ /* 0x040fe20003f06270 */
[----:B------:R-:W-:-:S05]  /*0120*/  IMAD.HI R0, R11, 0x38e38e39, RZ ;  /* 0x38e38e390b007827 */ /* 0x000fca00078e02ff */
[----:B------:R-:W-:-:S04]  /*0130*/  SHF.R.U32.HI R3, RZ, 0x1f, R0 ;  /* 0x0000001fff037819 */ /* 0x000fc80000011600 */
[----:B------:R-:W-:Y:S02]  /*0140*/  LEA.HI.SX32 R0, R0, R3, 0x1b ;  /* 0x0000000300007211 */ /* 0x000fe400078fdaff */
[----:B------:R-:W-:-:S03]  /*0150*/  CS2R R2, SRZ ;  /* 0x0000000000027805 */ /* 0x000fc6000001ff00 */
[----:B------:R-:W-:-:S04]  /*0160*/  IMAD R5, R0, -0x90, R11 ;  /* 0xffffff7000057824 */ /* 0x000fc800078e020b */
[----:B--2---:R-:W-:-:S05]  /*0170*/  IMAD.WIDE R8, R5, 0x4, R8 ;  /* 0x0000000405087825 */ /* 0x004fca00078e0208 */
[----:B------:R2:W3:Y:S01]  /*0180*/  @!P0 LDG.E.EL.64 R2, desc[UR8][R8.64] ;  /* 0x0000000808028981 */ /* 0x0004e2000c2e1b00 */
[C---:B----4-:R-:W-:Y:S01]  /*0190*/  IMAD.WIDE R14, R5.reuse, 0x4, R14 ;  /* 0x00000004050e7825 */ /* 0x050fe200078e020e */
[----:B------:R-:W-:Y:S01]  /*01a0*/  CS2R R12, SRZ ;  /* 0x00000000000c7805 */ /* 0x000fe2000001ff00 */
[----:B------:R-:W-:Y:S02]  /*01b0*/  ULDC.64 UR6, c[0x0][0x208] ;  /* 0x0000820000067ab9 */ /* 0x000fe40000000a00 */
[----:B-----5:R-:W-:-:S04]  /*01c0*/  IMAD.WIDE R16, R5, 0x4, R16 ;  /* 0x0000000405107825 */ /* 0x020fc800078e0210 */
[----:B0-----:R-:W-:Y:S01]  /*01d0*/  IMAD.WIDE R18, R5, 0x4, R18 ;  /* 0x0000000405127825 */ /* 0x001fe200078e0212 */
[----:B------:R-:W-:-:S03]  /*01e0*/  CS2R R4, SRZ ;  /* 0x0000000000047805 */ /* 0x000fc6000001ff00 */
[----:B-1----:R-:W-:Y:S01]  /*01f0*/  IMAD.WIDE R6, R11, 0x4, R6 ;  /* 0x000000040b067825 */ /* 0x002fe200078e0206 */
[----:B------:R-:W-:Y:S01]  /*0200*/  USHF.R.U32 UR4, UR4, 0x4, URZ ;  /* 0x0000000404047899 */ /* 0x000fe2000800163f */
[----:B------:R-:W-:-:S03]  /*0210*/  UMOV UR5, 0x140 ;  /* 0x0000014000057882 */ /* 0x000fc60000000000 */
[----:B------:R-:W-:-:S04]  /*0220*/  ULOP3.LUT UR5, UR5, 0xf, UR4, 0xf8, !UPT ;  /* 0x0000000f05057892 */ /* 0x000fc8000f8ef804 */
[----:B------:R-:W-:Y:S01]  /*0230*/  USHF.L.U32 UR5, UR5, 0x14, URZ ;  /* 0x0000001405057899 */ /* 0x000fe2000800063f */
[----:B------:R-:W-:Y:S01]  /*0240*/  UMOV UR4, URZ ;  /* 0x0000003f00047c82 */ /* 0x000fe20008000000 */
[----:B------:R0:W4:Y:S01]  /*0250*/  @!P0 LDG.E.EL.64 R4, desc[UR8][R14.64] ;  /* 0x000000080e048981 */ /* 0x000122000c2e1b00 */
[----:B------:R-:W-:Y:S02]  /*0260*/  CS2R R10, SRZ ;  /* 0x00000000000a7805 */ /* 0x000fe4000001ff00 */
[----:B--2---:R-:W-:Y:S01]  /*0270*/  CS2R R8, SRZ ;  /* 0x0000000000087805 */ /* 0x004fe2000001ff00 */
[----:B------:R-:W4:Y:S04]  /*0280*/  @!P0 LDG.E.64 R12, desc[UR6][R6.64] ;  /* 0x00000006060c8981 */ /* 0x000f28000c1e1b00 */
[----:B------:R-:W2:Y:S04]  /*0290*/  @!P0 LDG.E.EL.64 R10, desc[UR4][R16.64] ;  /* 0x00000004100a8981 */ /* 0x000ea8000c2e1b00 */
[----:B------:R-:W2:Y:S01]  /*02a0*/  @!P0 LDG.E.EL.64 R8, desc[UR4][R18.64] ;  /* 0x0000000412088981 */ /* 0x000ea2000c2e1b00 */
[----:B0-----:R-:W-:Y:S01]  /*02b0*/  HFMA2.MMA R15, -RZ, RZ, 1.625, 0 ;  /* 0x3e800000ff0f7435 */ /* 0x001fe200000001ff */
[----:B---3--:R-:W-:Y:S01]  /*02c0*/  FADD R2, R2, 9.9999997473787516356e-06 ;  /* 0x3727c5ac02027421 */ /* 0x008fe20000000000 */
[----:B------:R-:W-:-:S03]  /*02d0*/  FADD R3, R3, 9.9999997473787516356e-06 ;  /* 0x3727c5ac03037421 */ /* 0x000fc60000000000 */
[----:B------:R-:W0:Y:S08]  /*02e0*/  MUFU.SQRT R0, R2 ;  /* 0x0000000200007308 */ /* 0x000e300000002000 */
[----:B------:R1:W3:Y:S01]  /*02f0*/  MUFU.SQRT R14, R3 ;  /* 0x00000003000e7308 */ /* 0x0002e20000002000 */
[----:B----4-:R-:W-:Y:S01]  /*0300*/  FADD R4, -R4, R12 ;  /* 0x0000000c04047221 */ /* 0x010fe20000000100 */
[C---:B0-----:R-:W-:Y:S01]  /*0310*/  FSETP.GT.AND P1, PT, |R0|.reuse, 8.50705917302346158658e+37, PT ;  /* 0x7e8000000000780b */ /* 0x041fe20003f24200 */
[----:B------:R-:W-:Y:S01]  /*0320*/  FADD R5, -R5, R13 ;  /* 0x0000000d05057221 */ /* 0x000fe20000000100 */
[----:B------:R-:W-:-:S02]  /*0330*/  FSETP.GEU.AND P3, PT, |R0|, 1.175494350822287508e-38, PT ;  /* 0x008000000000780b */ /* 0x000fc40003f6e200 */
[C---:B-1----:R-:W-:Y:S02]  /*0340*/  FSEL R3, R15.reuse, 1, P1 ;  /* 0x3f8000000f037808 */ /* 0x042fe40000800000 */
[C---:B---3--:R-:W-:Y:S02]  /*0350*/  FSETP.GT.AND P2, PT, |R14|.reuse, 8.50705917302346158658e+37, PT ;  /* 0x7e8000000e00780b */ /* 0x048fe40003f44200 */
[----:B------:R-:W-:Y:S02]  /*0360*/  FSETP.GEU.AND P4, PT, |R14|, 1.175494350822287508e-38, PT ;  /* 0x008000000e00780b */ /* 0x000fe40003f8e200 */
[----:B------:R-:W-:-:S03]  /*0370*/  FSEL R15, R15, 1, P2 ;  /* 0x3f8000000f0f7808 */ /* 0x000fc60001000000 */
[----:B------:R-:W-:Y:S02]  /*0380*/  @P1 FMUL R0, R0, 0.25 ;  /* 0x3e80000000001820 */ /* 0x000fe40000400000 */
[----:B------:R-:W-:Y:S02]  /*0390*/  @!P3 FMUL R3, R3, 16777216 ;  /* 0x4b8000000303b820 */ /* 0x000fe40000400000 */
[----:B------:R-:W-:Y:S02]  /*03a0*/  @!P3 FMUL R0, R0, 16777216 ;  /* 0x4b8000000000b820 */ /* 0x000fe40000400000 */
[----:B------:R-:W-:-:S04]  /*03b0*/  @P2 FMUL R14, R14, 0.25 ;  /* 0x3e8000000e0e2820 */ /* 0x000fc80000400000 */
[----:B------:R-:W0:Y:S01]  /*03c0*/  MUFU.RCP R0, R0 ;  /* 0x0000000000007308 */ /* 0x000e220000001000 */
[----:B------:R-:W-:Y:S01]  /*03d0*/  @!P4 FMUL R15, R15, 16777216 ;  /* 0x4b8000000f0fc820 */ /* 0x000fe20000400000 */
[----:B------:R-:W-:-:S06]  /*03e0*/  @!P4 FMUL R14, R14, 16777216 ;  /* 0x4b8000000e0ec820 */ /* 0x000fcc0000400000 */
[----:B------:R-:W1:Y:S01]  /*03f0*/  MUFU.RCP R14, R14 ;  /* 0x0000000e000e7308 */ /* 0x000e620000001000 */
[----:B0-----:R-:W-:-:S04]  /*0400*/  FMUL R3, R0, R3 ;  /* 0x0000000300037220 */ /* 0x001fc80000400000 */
[----:B------:R-:W-:Y:S01]  /*0410*/  FMUL R3, R4, R3 ;  /* 0x0000000304037220 */ /* 0x000fe20000400000 */
[----:B-1----:R-:W-:-:S03]  /*0420*/  FMUL R2, R14, R15 ;  /* 0x0000000f0e027220 */ /* 0x002fc60000400000 */
[----:B--2---:R-:W-:Y:S01]  /*0430*/  FFMA R3, R3, R10, R8 ;  /* 0x0000000a03037223 */ /* 0x004fe20000000008 */
[----:B------:R-:W-:-:S04]  /*0440*/  FMUL R2, R5, R2 ;  /* 0x0000000205027220 */ /* 0x000fc80000400000 */
[----:B------:R-:W-:Y:S01]  /*0450*/  FMNMX.NAN R4, RZ, R3, !PT ;  /* 0x00000003ff047209 */ /* 0x000fe20007820000 */
[----:B------:R-:W-:-:S03]  /*0460*/  FFMA R2, R2, R11, R9 ;  /* 0x0000000b02027223 */ /* 0x000fc60000000009 */
[C---:B------:R-:W-:Y:S02]  /*0470*/  FSETP.GEU.AND P3, PT, R4.reuse, 6, PT ;  /* 0x40c000000400780b */ /* 0x040fe40003f6e000 */
[----:B------:R-:W-:Y:S02]  /*0480*/  FSETP.NAN.AND P1, PT, R4, R4, PT ;  /* 0x000000040400720b */ /* 0x000fe40003f28000 */
[----:B------:R-:W-:-:S04]  /*0490*/  FMNMX.NAN R5, RZ, R2, !PT ;  /* 0x00000002ff057209 */ /* 0x000fc80007820000 */
[C---:B------:R-:W-:Y:S02]  /*04a0*/  FSETP.GEU.AND P4, PT, R5.reuse, 6, PT ;  /* 0x40c000000500780b */ /* 0x040fe40003f8e000 */
[----:B------:R-:W-:-:S03]  /*04b0*/  FSETP.NAN.AND P2, PT, R5, R5, PT ;  /* 0x000000050500720b */ /* 0x000fc60003f48000 */
[----:B------:R-:W-:-:S08]  /*04c0*/  @P3 SEL R4, R4, 0x40c00000, P1 ;  /* 0x40c0000004043807 */ /* 0x000fd00000800000 */
[----:B------:R-:W-:Y:S01]  /*04d0*/  @P4 SEL R5, R5, 0x40c00000, P2 ;  /* 0x40c0000005054807 */ /* 0x000fe20001000000 */
[----:B------:R-:W-:Y:S06]  /*04e0*/  @P0 EXIT ;  /* 0x000000000000094d */ /* 0x000fec0003800000 */
[----:B------:R-:W-:Y:S01]  /*04f0*/  STG.E.64 desc[UR6][R6.64], R4 ;  /* 0x0000000406007986 */ /* 0x000fe2000c101b06 */
[----:B------:R-:W-:Y:S05]  /*0500*/  EXIT ;  /* 0x000000000000794d */ /* 0x000fea0003800000 */
.L_x_0:
[----:B------:R-:W-:-:S00]  /*0510*/  BRA `(.L_x_0) ;  /* 0xfffffffc00fc7947 */ /* 0x000fc0000383ffff */
[----:B------:R-:W-:-:S00]  /*0520*/  NOP ;  /* 0x0000000000007918 */ /* 0x000fc00000000000 */
        /* <DEDUP_REMOVED lines=13> */
.L_x_1:


//--------------------- .nv.global.init           --------------------------
	.section	.nv.global.init,"aw",@progbits
.nv.global.init:
	.type		_$_str,@object
	.size		_$_str,(_$_str_$_2 - _$_str)
_$_str:
        /*0000*/ 	.byte	0x5f, 0x5f, 0x43, 0x55, 0x44, 0x41, 0x5f, 0x46, 0x54, 0x5a, 0x00
	.type		_$_str_$_2,@object
	.size		_$_str_$_2,(.L_1 - _$_str_$_2)
_$_str_$_2:
        /*000b*/ 	.byte	0x5f, 0x5f, 0x43, 0x55, 0x44, 0x41, 0x5f, 0x50, 0x52, 0x45, 0x43, 0x5f, 0x53, 0x51, 0x52, 0x54
        /*001b*/ 	.byte	0x00
.L_1:


//--------------------- .nv.shared.reserved.0     --------------------------
	.section	.nv.shared.reserved.0,"aw",@nobits
	.weak		__nv_reservedSMEM_offset_0_alias
	.size		__nv_reservedSMEM_offset_0_alias, 0, 0
	.other		__nv_reservedSMEM_offset_0_alias,@"STO_CUDA_RESERVED_SHARED STV_DEFAULT"
__nv_reservedSMEM_offset_0_alias:
	.zero		0


//--------------------- .nv.constant0.triton_poi_fused__native_batch_norm_legit_no_training_hardtanh_9 --------------------------
	.section	.nv.constant0.triton_poi_fused__native_batch_norm_legit_no_training_hardtanh_9,"a",@progbits
	.sectionflags	@""
	.align	4
.nv.constant0.triton_poi_fused__native_batch_norm_legit_no_training_hardtanh_9:
	.zero		584


//--------------------- SYMBOLS --------------------------

	.type		.nv.reservedSmem.offset0,@object
	.size		.nv.reservedSmem.offset0,0x4
